	.headerflags	@"EF_CUDA_TEXMODE_UNIFIED EF_CUDA_64BIT_ADDRESS EF_CUDA_ACCELERATORS EF_CUDA_SM90 EF_CUDA_VIRTUAL_SM(EF_CUDA_SM90)"
	.elftype	@"ET_EXEC"


//--------------------- .nv.info                  --------------------------
	.section	.nv.info,"",@"SHT_CUDA_INFO"
	.align	4


	//----- nvinfo : EIATTR_REGCOUNT
	.align		4
        /*0000*/ 	.byte	0x04, 0x2f
        /*0002*/ 	.short	(.L_1 - .L_0)
	.align		4
.L_0:
        /*0004*/ 	.word	index@(triton_poi_fused_convolution_0)
        /*0008*/ 	.word	0x00000012


	//----- nvinfo : EIATTR_MIN_STACK_SIZE
	.align		4
.L_1:
        /*000c*/ 	.byte	0x04, 0x12
        /*000e*/ 	.short	(.L_3 - .L_2)
	.align		4
.L_2:
        /*0010*/ 	.word	index@(triton_poi_fused_convolution_0)
        /*0014*/ 	.word	0x00000000


	//----- nvinfo : EIATTR_FRAME_SIZE
	.align		4
.L_3:
        /*0018*/ 	.byte	0x04, 0x11
        /*001a*/ 	.short	(.L_5 - .L_4)
	.align		4
.L_4:
        /*001c*/ 	.word	index@(triton_poi_fused_convolution_0)
        /*0020*/ 	.word	0x00000000


	//----- nvinfo : EIATTR_MIN_STACK_SIZE
	.align		4
.L_5:
        /*0024*/ 	.byte	0x04, 0x12
        /*0026*/ 	.short	(.L_7 - .L_6)
	.align		4
.L_6:
        /*0028*/ 	.word	index@(triton_poi_fused_convolution_0)
        /*002c*/ 	.word	0x00000000
.L_7:


//--------------------- .nv.info.triton_poi_fused_convolution_0 --------------------------
	.section	.nv.info.triton_poi_fused_convolution_0,"",@"SHT_CUDA_INFO"
	.sectionflags	@""
	.align	4


	//----- nvinfo : EIATTR_CUDA_API_VERSION
	.align		4
        /*0000*/ 	.byte	0x04, 0x37
        /*0002*/ 	.short	(.L_9 - .L_8)
.L_8:
        /*0004*/ 	.word	0x0000007c


	//----- nvinfo : EIATTR_KPARAM_INFO
	.align		4
.L_9:
        /*0008*/ 	.byte	0x04, 0x17
        /*000a*/ 	.short	(.L_11 - .L_10)
.L_10:
        /*000c*/ 	.word	0x00000000
        /*0010*/ 	.short	0x0004
        /*0012*/ 	.short	0x0020
        /*0014*/ 	.byte	0x00, 0xf0, 0x11, 0x00


	//----- nvinfo : EIATTR_KPARAM_INFO
	.align		4
.L_11:
        /*0018*/ 	.byte	0x04, 0x17
        /*001a*/ 	.short	(.L_13 - .L_12)
.L_12:
        /*001c*/ 	.word	0x00000000
        /*0020*/ 	.short	0x0003
        /*0022*/ 	.short	0x0018
        /*0024*/ 	.byte	0x00, 0xf4, 0x21, 0x00


	//----- nvinfo : EIATTR_KPARAM_INFO
	.align		4
.L_13:
        /*0028*/ 	.byte	0x04, 0x17
        /*002a*/ 	.short	(.L_15 - .L_14)
.L_14:
        /*002c*/ 	.word	0x00000000
        /*0030*/ 	.short	0x0002
        /*0032*/ 	.short	0x0010
        /*0034*/ 	.byte	0x00, 0xf4, 0x21, 0x00


	//----- nvinfo : EIATTR_KPARAM_INFO
	.align		4
.L_15:
        /*0038*/ 	.byte	0x04, 0x17
        /*003a*/ 	.short	(.L_17 - .L_16)
.L_16:
        /*003c*/ 	.word	0x00000000
        /*0040*/ 	.short	0x0001
        /*0042*/ 	.short	0x0008
        /*0044*/ 	.byte	0x00, 0xf4, 0x21, 0x00


	//----- nvinfo : EIATTR_KPARAM_INFO
	.align		4
.L_17:
        /*0048*/ 	.byte	0x04, 0x17
        /*004a*/ 	.short	(.L_19 - .L_18)
.L_18:
        /*004c*/ 	.word	0x00000000
        /*0050*/ 	.short	0x0000
        /*0052*/ 	.short	0x0000
        /*0054*/ 	.byte	0x00, 0xf4, 0x21, 0x00


	//----- nvinfo : EIATTR_SPARSE_MMA_MASK
	.align		4
.L_19:
        /*0058*/ 	.byte	0x03, 0x50
        /*005a*/ 	.short	0x0000


	//----- nvinfo : EIATTR_MAXREG_COUNT
	.align		4
        /*005c*/ 	.byte	0x03, 0x1b
        /*005e*/ 	.short	0x00ff


	//----- nvinfo : EIATTR_EXIT_INSTR_OFFSETS
	.align		4
        /*0060*/ 	.byte	0x04, 0x1c
        /*0062*/ 	.short	(.L_21 - .L_20)


	//   ....[0]....
.L_20:
        /*0064*/ 	.word	0x00000250


	//   ....[1]....
        /*0068*/ 	.word	0x00000270


	//----- nvinfo : EIATTR_REQNTID
	.align		4
.L_21:
        /*006c*/ 	.byte	0x04, 0x10
        /*006e*/ 	.short	(.L_23 - .L_22)
.L_22:
        /*0070*/ 	.word	0x00000020
        /*0074*/ 	.word	0x00000001
        /*0078*/ 	.word	0x00000001


	//----- nvinfo : EIATTR_CRS_STACK_SIZE
	.align		4
.L_23:
        /*007c*/ 	.byte	0x04, 0x1e
        /*007e*/ 	.short	(.L_25 - .L_24)
.L_24:
        /*0080*/ 	.word	0x00000000


	//----- nvinfo : EIATTR_CBANK_PARAM_SIZE
	.align		4
.L_25:
        /*0084*/ 	.byte	0x03, 0x19
        /*0086*/ 	.short	0x0024


	//----- nvinfo : EIATTR_PARAM_CBANK
	.align		4
        /*0088*/ 	.byte	0x04, 0x0a
        /*008a*/ 	.short	(.L_27 - .L_26)
	.align		4
.L_26:
        /*008c*/ 	.word	index@(.nv.constant0.triton_poi_fused_convolution_0)
        /*0090*/ 	.short	0x0210
        /*0092*/ 	.short	0x0024


	//----- nvinfo : EIATTR_SW_WAR
	.align		4
.L_27:
        /*0094*/ 	.byte	0x04, 0x36
        /*0096*/ 	.short	(.L_29 - .L_28)
.L_28:
        /*0098*/ 	.word	0x00000008
.L_29:


//--------------------- .nv.callgraph             --------------------------
	.section	.nv.callgraph,"",@"SHT_CUDA_CALLGRAPH"
	.align	4
	.sectionentsize	8
	.align		4
        /*0000*/ 	.word	0x00000000
	.align		4
        /*0004*/ 	.word	0xffffffff
	.align		4
        /*0008*/ 	.word	0x00000000
	.align		4
        /*000c*/ 	.word	0xfffffffe
	.align		4
        /*0010*/ 	.word	0x00000000
	.align		4
        /*0014*/ 	.word	0xfffffffd
	.align		4
        /*0018*/ 	.word	0x00000000
	.align		4
        /*001c*/ 	.word	0xfffffffc


//--------------------- .text.triton_poi_fused_convolution_0 --------------------------
	.section	.text.triton_poi_fused_convolution_0,"ax",@progbits
	.align	128
        .global         triton_poi_fused_convolution_0
        .type           triton_poi_fused_convolution_0,@function
        .size           triton_poi_fused_convolution_0,(.L_x_3 - triton_poi_fused_convolution_0)
        .other          triton_poi_fused_convolution_0,@"STO_CUDA_ENTRY STV_DEFAULT"
triton_poi_fused_convolution_0:
.text.triton_poi_fused_convolution_0:
[----:B------:R-:W0:Y:S02]  /*0000*/  LDC R1, c[0x0][0x28] ;  /* 0x00000a00ff017b82 */ /* 0x000e240000000800 */
[----:B------:R-:W1:Y:S01]  /*0010*/  S2R R0, SR_TID.X ;  /* 0x0000000000007919 */ /* 0x000e620000002100 */
[----:B------:R-:W2:Y:S01]  /*0020*/  LDC.64 R4, c[0x0][0x218] ;  /* 0x00008600ff047b82 */ /* 0x000ea20000000a00 */
[----:B------:R-:W-:Y:S01]  /*0030*/  ULDC.64 UR4, c[0x0][0x208] ;  /* 0x0000820000047ab9 */ /* 0x000fe20000000a00 */
[----:B------:R-:W-:Y:S01]  /*0040*/  BSSY B0, `(.L_x_0) ;  /* 0x000001d000007945 */ /* 0x000fe20003800000 */
[----:B------:R-:W3:Y:S05]  /*0050*/  S2R R3, SR_CTAID.X ;  /* 0x0000000000037919 */ /* 0x000eea0000002500 */
[----:B------:R-:W4:Y:S01]  /*0060*/  LDC.64 R6, c[0x0][0x220] ;  /* 0x00008800ff067b82 */ /* 0x000f220000000a00 */
[----:B-1----:R-:W-:Y:S01]  /*0070*/  IMAD.SHL.U32 R0, R0, 0x2, RZ ;  /* 0x0000000200007824 */ /* 0x002fe200078e00ff */
[----:B---3--:R-:W-:-:S04]  /*0080*/  SHF.R.S32.HI R8, RZ, 0x19, R3 ;  /* 0x00000019ff087819 */ /* 0x008fc80000011403 */
[----:B------:R-:W-:Y:S02]  /*0090*/  LOP3.LUT R0, R0, 0x3e, RZ, 0xc0, !PT ;  /* 0x0000003e00007812 */ /* 0x000fe400078ec0ff */
[----:B------:R-:W-:-:S03]  /*00a0*/  SGXT R8, R8, 0x1 ;  /* 0x000000010808781a */ /* 0x000fc60000000200 */
[----:B------:R-:W-:Y:S02]  /*00b0*/  IMAD R11, R3, 0x40, R0 ;  /* 0x00000040030b7824 */ /* 0x000fe400078e0200 */
[----:B------:R-:W1:Y:S02]  /*00c0*/  LDC.64 R2, c[0x0][0x210] ;  /* 0x00008400ff027b82 */ /* 0x000e640000000a00 */
[C---:B--2---:R-:W-:Y:S01]  /*00d0*/  IMAD.WIDE R4, R11.reuse, 0x4, R4 ;  /* 0x000000040b047825 */ /* 0x044fe200078e0204 */
[----:B------:R-:W-:Y:S02]  /*00e0*/  SHF.R.S32.HI R0, RZ, 0x1f, R11 ;  /* 0x0000001fff007819 */ /* 0x000fe4000001140b */
[-C--:B------:R-:W-:Y:S01]  /*00f0*/  LEA.HI R13, R8, R11.reuse, RZ, 0x4 ;  /* 0x0000000b080d7211 */ /* 0x080fe200078f20ff */
[----:B----4-:R-:W-:Y:S01]  /*0100*/  IMAD.WIDE R6, R11, 0x4, R6 ;  /* 0x000000040b067825 */ /* 0x010fe200078e0206 */
[----:B------:R-:W-:Y:S01]  /*0110*/  LEA.HI R0, R0, R11, RZ, 0x2 ;  /* 0x0000000b00007211 */ /* 0x000fe200078f10ff */
[----:B------:R-:W2:Y:S01]  /*0120*/  LDC.64 R8, c[0x0][0x228] ;  /* 0x00008a00ff087b82 */ /* 0x000ea20000000a00 */
[----:B------:R-:W-:-:S02]  /*0130*/  SHF.R.S32.HI R15, RZ, 0x4, R13 ;  /* 0x00000004ff0f7819 */ /* 0x000fc4000001140d */
[----:B------:R-:W-:Y:S02]  /*0140*/  SHF.R.S32.HI R10, RZ, 0x2, R0 ;  /* 0x00000002ff0a7819 */ /* 0x000fe40000011400 */
[----:B------:R-:W-:Y:S02]  /*0150*/  LOP3.LUT R0, R0, 0xfffffffc, RZ, 0xc0, !PT ;  /* 0xfffffffc00007812 */ /* 0x000fe400078ec0ff */
[----:B------:R-:W-:Y:S02]  /*0160*/  LEA.HI R12, R10, R10, RZ, 0x2 ;  /* 0x0000000a0a0c7211 */ /* 0x000fe400078f10ff */
[C---:B------:R-:W-:Y:S01]  /*0170*/  ISETP.GE.AND P0, PT, R11.reuse, 0x40, PT ;  /* 0x000000400b00780c */ /* 0x040fe20003f06270 */
[----:B------:R-:W-:Y:S01]  /*0180*/  IMAD.IADD R0, R11, 0x1, -R0 ;  /* 0x000000010b007824 */ /* 0x000fe200078e0a00 */
[----:B------:R-:W-:-:S03]  /*0190*/  LOP3.LUT R13, R12, 0xffffffc, RZ, 0xc0, !PT ;  /* 0x0ffffffc0c0d7812 */ /* 0x000fc600078ec0ff */
[----:B------:R-:W-:Y:S02]  /*01a0*/  IMAD R0, R15, 0x4, R0 ;  /* 0x000000040f007824 */ /* 0x000fe400078e0200 */
[----:B------:R-:W-:-:S04]  /*01b0*/  IMAD.IADD R13, R10, 0x1, -R13 ;  /* 0x000000010a0d7824 */ /* 0x000fc800078e0a0d */
[----:B------:R-:W-:-:S04]  /*01c0*/  IMAD R13, R13, 0x10, R0 ;  /* 0x000000100d0d7824 */ /* 0x000fc800078e0200 */
[----:B-1----:R-:W-:Y:S01]  /*01d0*/  IMAD.WIDE R2, R13, 0x4, R2 ;  /* 0x000000040d027825 */ /* 0x002fe200078e0202 */
[----:B------:R-:W-:Y:S01]  /*01e0*/  CS2R R12, SRZ ;  /* 0x00000000000c7805 */ /* 0x000fe2000001ff00 */
[----:B--2---:R-:W-:Y:S06]  /*01f0*/  @P0 BRA `(.L_x_1) ;  /* 0x0000000000040947 */ /* 0x004fec0003800000 */
[----:B------:R1:W5:Y:S02]  /*0200*/  LDG.E.64 R12, desc[UR4][R2.64] ;  /* 0x00000004020c7981 */ /* 0x000364000c1e1b00 */
.L_x_1:
[----:B------:R-:W-:Y:S05]  /*0210*/  BSYNC B0 ;  /* 0x0000000000007941 */ /* 0x000fea0003800000 */
.L_x_0:
[----:B-----5:R2:W-:Y:S01]  /*0220*/  @!P0 STG.E.64 desc[UR4][R4.64], R12 ;  /* 0x0000000c04008986 */ /* 0x0205e2000c101b04 */
[----:B-1----:R-:W-:-:S03]  /*0230*/  IMAD.WIDE R2, R11, 0x4, R8 ;  /* 0x000000040b027825 */ /* 0x002fc600078e0208 */
[----:B------:R2:W-:Y:S01]  /*0240*/  @!P0 STG.E.64 desc[UR4][R6.64], R12 ;  /* 0x0000000c06008986 */ /* 0x0005e2000c101b04 */
[----:B------:R-:W-:Y:S05]  /*0250*/  @P0 EXIT ;  /* 0x000000000000094d */ /* 0x000fea0003800000 */
[----:B------:R-:W-:Y:S01]  /*0260*/  STG.E.64 desc[UR4][R2.64], R12 ;  /* 0x0000000c02007986 */ /* 0x000fe2000c101b04 */
[----:B------:R-:W-:Y:S05]  /*0270*/  EXIT ;  /* 0x000000000000794d */ /* 0x000fea0003800000 */
.L_x_2:
[----:B------:R-:W-:-:S00]  /*0280*/  BRA `(.L_x_2) ;  /* 0xfffffffc00fc7947 */ /* 0x000fc0000383ffff */
[----:B------:R-:W-:-:S00]  /*0290*/  NOP ;  /* 0x0000000000007918 */ /* 0x000fc00000000000 */
        /* <DEDUP_REMOVED lines=14> */
.L_x_3:


//--------------------- .nv.constant0.triton_poi_fused_convolution_0 --------------------------
	.section	.nv.constant0.triton_poi_fused_convolution_0,"a",@progbits
	.sectionflags	@""
	.align	4
.nv.constant0.triton_poi_fused_convolution_0:
	.zero		564
